//
// Generated by NVIDIA NVVM Compiler
//
// Compiler Build ID: CL-36424714
// Cuda compilation tools, release 13.0, V13.0.88
// Based on NVVM 20.0.0
//

.version 9.0
.target sm_100
.address_size 64

	// .globl	_Z17vecElementwiseMulPKfS0_Pfi

.visible .entry _Z17vecElementwiseMulPKfS0_Pfi(
	.param .u64 .ptr .align 1 _Z17vecElementwiseMulPKfS0_Pfi_param_0,
	.param .u64 .ptr .align 1 _Z17vecElementwiseMulPKfS0_Pfi_param_1,
	.param .u64 .ptr .align 1 _Z17vecElementwiseMulPKfS0_Pfi_param_2,
	.param .u32 _Z17vecElementwiseMulPKfS0_Pfi_param_3
)
{
	.reg .pred 	%p<2>;
	.reg .b32 	%r<6>;
	.reg .b32 	%f<4>;
	.reg .b64 	%rd<11>;

	ld.param.u64 	%rd1, [_Z17vecElementwiseMulPKfS0_Pfi_param_0];
	ld.param.u64 	%rd2, [_Z17vecElementwiseMulPKfS0_Pfi_param_1];
	ld.param.u64 	%rd3, [_Z17vecElementwiseMulPKfS0_Pfi_param_2];
	ld.param.u32 	%r2, [_Z17vecElementwiseMulPKfS0_Pfi_param_3];
	mov.u32 	%r3, %ctaid.x;
	mov.u32 	%r4, %ntid.x;
	mov.u32 	%r5, %tid.x;
	mad.lo.s32 	%r1, %r3, %r4, %r5;
	setp.ge.s32 	%p1, %r1, %r2;
	@%p1 bra 	$L__BB0_2;
	cvta.to.global.u64 	%rd4, %rd1;
	cvta.to.global.u64 	%rd5, %rd2;
	cvta.to.global.u64 	%rd6, %rd3;
	mul.wide.s32 	%rd7, %r1, 4;
	add.s64 	%rd8, %rd4, %rd7;
	ld.global.f32 	%f1, [%rd8];
	add.s64 	%rd9, %rd5, %rd7;
	ld.global.f32 	%f2, [%rd9];
	mul.f32 	%f3, %f1, %f2;
	add.s64 	%rd10, %rd6, %rd7;
	st.global.f32 	[%rd10], %f3;
$L__BB0_2:
	ret;

}


// ===== COMPILED SASS (sm_100) =====

	.target	sm_100

	.elftype	@"ET_EXEC"


//--------------------- .note.nv.tkinfo           --------------------------
	.section	.note.nv.tkinfo,"",@"SHT_NOTE"
	.sectionflags	@"SHF_NOTE_NV_TKINFO"
	.tkinfo
        /*0018*/ 	.word	0x00000002
        /*0030*/ 	.string	""
        /*0030*/ 	.string	"ptxas"
        /*0030*/ 	.string	"Cuda compilation tools, release 13.0, V13.0.88"
        /*0030*/ 	.string	"Build cuda_13.0.r13.0/compiler.36424714_0"
        /*0030*/ 	.string	"-arch sm_100 -m 64 "



//--------------------- .note.nv.cuinfo           --------------------------
	.section	.note.nv.cuinfo,"",@"SHT_NOTE"
	.sectionflags	@"SHF_NOTE_NV_CUINFO"
        /*0018*/ 	.short	0x0002
        /*001a*/ 	.short	0x0064
        /*001c*/ 	.short	0x0082
	.zero		2


//--------------------- .nv.info                  --------------------------
	.section	.nv.info,"",@"SHT_CUDA_INFO"
	.align	4


	//----- nvinfo : EIATTR_REGCOUNT
	.align		4
        /*0000*/ 	.byte	0x04, 0x2f
        /*0002*/ 	.short	(.L_1 - .L_0)
	.align		4
.L_0:
        /*0004*/ 	.word	index@(_Z17vecElementwiseMulPKfS0_Pfi)
        /*0008*/ 	.word	0x0000000c


	//----- nvinfo : EIATTR_FRAME_SIZE
	.align		4
.L_1:
        /*000c*/ 	.byte	0x04, 0x11
        /*000e*/ 	.short	(.L_3 - .L_2)
	.align		4
.L_2:
        /*0010*/ 	.word	index@(_Z17vecElementwiseMulPKfS0_Pfi)
        /*0014*/ 	.word	0x00000000


	//----- nvinfo : EIATTR_MIN_STACK_SIZE
	.align		4
.L_3:
        /*0018*/ 	.byte	0x04, 0x12
        /*001a*/ 	.short	(.L_5 - .L_4)
	.align		4
.L_4:
        /*001c*/ 	.word	index@(_Z17vecElementwiseMulPKfS0_Pfi)
        /*0020*/ 	.word	0x00000000
.L_5:


//--------------------- .nv.compat                --------------------------
	.section	.nv.compat,"",@"SHT_CUDA_COMPAT_INFO"
	.align	4
        /*0000*/ 	.byte	0x02, 0x09, 0x00, 0x00, 0x02, 0x02, 0x01, 0x00, 0x02, 0x05, 0x05, 0x00, 0x03, 0x07, 0x01, 0x01
        /*0010*/ 	.byte	0x02, 0x03, 0x00, 0x00, 0x02, 0x06, 0x01, 0x00, 0x04, 0x0b, 0x08, 0x00, 0x09, 0x00, 0x00, 0x00
        /*0020*/ 	.byte	0x00, 0x00, 0x00, 0x00


//--------------------- .nv.info._Z17vecElementwiseMulPKfS0_Pfi --------------------------
	.section	.nv.info._Z17vecElementwiseMulPKfS0_Pfi,"",@"SHT_CUDA_INFO"
	.sectionflags	@""
	.align	4


	//----- nvinfo : EIATTR_CUDA_API_VERSION
	.align		4
        /*0000*/ 	.byte	0x04, 0x37
        /*0002*/ 	.short	(.L_7 - .L_6)
.L_6:
        /*0004*/ 	.word	0x00000082


	//----- nvinfo : EIATTR_KPARAM_INFO
	.align		4
.L_7:
        /*0008*/ 	.byte	0x04, 0x17
        /*000a*/ 	.short	(.L_9 - .L_8)
.L_8:
        /*000c*/ 	.word	0x00000000
        /*0010*/ 	.short	0x0003
        /*0012*/ 	.short	0x0018
        /*0014*/ 	.byte	0x00, 0xf0, 0x11, 0x00


	//----- nvinfo : EIATTR_KPARAM_INFO
	.align		4
.L_9:
        /*0018*/ 	.byte	0x04, 0x17
        /*001a*/ 	.short	(.L_11 - .L_10)
.L_10:
        /*001c*/ 	.word	0x00000000
        /*0020*/ 	.short	0x0002
        /*0022*/ 	.short	0x0010
        /*0024*/ 	.byte	0x00, 0xf5, 0x21, 0x00


	//----- nvinfo : EIATTR_KPARAM_INFO
	.align		4
.L_11:
        /*0028*/ 	.byte	0x04, 0x17
        /*002a*/ 	.short	(.L_13 - .L_12)
.L_12:
        /*002c*/ 	.word	0x00000000
        /*0030*/ 	.short	0x0001
        /*0032*/ 	.short	0x0008
        /*0034*/ 	.byte	0x00, 0xf5, 0x21, 0x00


	//----- nvinfo : EIATTR_KPARAM_INFO
	.align		4
.L_13:
        /*0038*/ 	.byte	0x04, 0x17
        /*003a*/ 	.short	(.L_15 - .L_14)
.L_14:
        /*003c*/ 	.word	0x00000000
        /*0040*/ 	.short	0x0000
        /*0042*/ 	.short	0x0000
        /*0044*/ 	.byte	0x00, 0xf5, 0x21, 0x00


	//----- nvinfo : EIATTR_SPARSE_MMA_MASK
	.align		4
.L_15:
        /*0048*/ 	.byte	0x03, 0x50
        /*004a*/ 	.short	0x0000


	//----- nvinfo : EIATTR_MAXREG_COUNT
	.align		4
        /*004c*/ 	.byte	0x03, 0x1b
        /*004e*/ 	.short	0x00ff


	//----- nvinfo : EIATTR_MERCURY_ISA_VERSION
	.align		4
        /*0050*/ 	.byte	0x03, 0x5f
        /*0052*/ 	.short	0x0101


	//----- nvinfo : EIATTR_VRC_CTA_INIT_COUNT
	.align		4
        /*0054*/ 	.byte	0x02, 0x4a
	.zero		1
	.zero		1


	//----- nvinfo : EIATTR_EXIT_INSTR_OFFSETS
	.align		4
        /*0058*/ 	.byte	0x04, 0x1c
        /*005a*/ 	.short	(.L_17 - .L_16)


	//   ....[0]....
.L_16:
        /*005c*/ 	.word	0x00000070


	//   ....[1]....
        /*0060*/ 	.word	0x00000130


	//----- nvinfo : EIATTR_CBANK_PARAM_SIZE
	.align		4
.L_17:
        /*0064*/ 	.byte	0x03, 0x19
        /*0066*/ 	.short	0x001c


	//----- nvinfo : EIATTR_PARAM_CBANK
	.align		4
        /*0068*/ 	.byte	0x04, 0x0a
        /*006a*/ 	.short	(.L_19 - .L_18)
	.align		4
.L_18:
        /*006c*/ 	.word	index@(.nv.constant0._Z17vecElementwiseMulPKfS0_Pfi)
        /*0070*/ 	.short	0x0380
        /*0072*/ 	.short	0x001c


	//----- nvinfo : EIATTR_SW_WAR
	.align		4
.L_19:
        /*0074*/ 	.byte	0x04, 0x36
        /*0076*/ 	.short	(.L_21 - .L_20)
.L_20:
        /*0078*/ 	.word	0x00000008
.L_21:


//--------------------- .nv.callgraph             --------------------------
	.section	.nv.callgraph,"",@"SHT_CUDA_CALLGRAPH"
	.align	4
	.sectionentsize	8
	.align		4
        /*0000*/ 	.word	0x00000000
	.align		4
        /*0004*/ 	.word	0xffffffff
	.align		4
        /*0008*/ 	.word	0x00000000
	.align		4
        /*000c*/ 	.word	0xfffffffe
	.align		4
        /*0010*/ 	.word	0x00000000
	.align		4
        /*0014*/ 	.word	0xfffffffd
	.align		4
        /*0018*/ 	.word	0x00000000
	.align		4
        /*001c*/ 	.word	0xfffffffc


//--------------------- .text._Z17vecElementwiseMulPKfS0_Pfi --------------------------
	.section	.text._Z17vecElementwiseMulPKfS0_Pfi,"ax",@progbits
	.align	128
        .global         _Z17vecElementwiseMulPKfS0_Pfi
        .type           _Z17vecElementwiseMulPKfS0_Pfi,@function
        .size           _Z17vecElementwiseMulPKfS0_Pfi,(.L_x_1 - _Z17vecElementwiseMulPKfS0_Pfi)
        .other          _Z17vecElementwiseMulPKfS0_Pfi,@"STO_CUDA_ENTRY STV_DEFAULT"
_Z17vecElementwiseMulPKfS0_Pfi:
.text._Z17vecElementwiseMulPKfS0_Pfi:
[----:B------:R-:W-:Y:S01]  /*0000*/  LDC R1, c[0x0][0x37c] ;  /* 0x0000df00ff017b82 */ /* 0x000fe20000000800 */
[----:B------:R-:W0:Y:S07]  /*0010*/  S2R R0, SR_TID.X ;  /* 0x0000000000007919 */ /* 0x000e2e0000002100 */
[----:B------:R-:W0:Y:S01]  /*0020*/  S2UR UR4, SR_CTAID.X ;  /* 0x00000000000479c3 */ /* 0x000e220000002500 */
[----:B------:R-:W1:Y:S07]  /*0030*/  LDCU UR5, c[0x0][0x398] ;  /* 0x00007300ff0577ac */ /* 0x000e6e0008000800 */
[----:B------:R-:W0:Y:S02]  /*0040*/  LDC R9, c[0x0][0x360] ;  /* 0x0000d800ff097b82 */ /* 0x000e240000000800 */
[----:B0-----:R-:W-:-:S05]  /*0050*/  IMAD R9, R9, UR4, R0 ;  /* 0x0000000409097c24 */ /* 0x001fca000f8e0200 */
[----:B-1----:R-:W-:-:S13]  /*0060*/  ISETP.GE.AND P0, PT, R9, UR5, PT ;  /* 0x0000000509007c0c */ /* 0x002fda000bf06270 */
[----:B------:R-:W-:Y:S05]  /*0070*/  @P0 EXIT ;  /* 0x000000000000094d */ /* 0x000fea0003800000 */
[----:B------:R-:W0:Y:S01]  /*0080*/  LDC.64 R2, c[0x0][0x380] ;  /* 0x0000e000ff027b82 */ /* 0x000e220000000a00 */
[----:B------:R-:W1:Y:S07]  /*0090*/  LDCU.64 UR4, c[0x0][0x358] ;  /* 0x00006b00ff0477ac */ /* 0x000e6e0008000a00 */
[----:B------:R-:W2:Y:S08]  /*00a0*/  LDC.64 R4, c[0x0][0x388] ;  /* 0x0000e200ff047b82 */ /* 0x000eb00000000a00 */
[----:B------:R-:W3:Y:S01]  /*00b0*/  LDC.64 R6, c[0x0][0x390] ;  /* 0x0000e400ff067b82 */ /* 0x000ee20000000a00 */
[----:B0-----:R-:W-:-:S06]  /*00c0*/  IMAD.WIDE R2, R9, 0x4, R2 ;  /* 0x0000000409027825 */ /* 0x001fcc00078e0202 */
[----:B-1----:R-:W4:Y:S01]  /*00d0*/  LDG.E R2, desc[UR4][R2.64] ;  /* 0x0000000402027981 */ /* 0x002f22000c1e1900 */
[----:B--2---:R-:W-:-:S06]  /*00e0*/  IMAD.WIDE R4, R9, 0x4, R4 ;  /* 0x0000000409047825 */ /* 0x004fcc00078e0204 */
[----:B------:R-:W4:Y:S01]  /*00f0*/  LDG.E R5, desc[UR4][R4.64] ;  /* 0x0000000404057981 */ /* 0x000f22000c1e1900 */
[----:B---3--:R-:W-:-:S04]  /*0100*/  IMAD.WIDE R6, R9, 0x4, R6 ;  /* 0x0000000409067825 */ /* 0x008fc800078e0206 */
[----:B----4-:R-:W-:-:S05]  /*0110*/  FMUL R9, R2, R5 ;  /* 0x0000000502097220 */ /* 0x010fca0000400000 */
[----:B------:R-:W-:Y:S01]  /*0120*/  STG.E desc[UR4][R6.64], R9 ;  /* 0x0000000906007986 */ /* 0x000fe2000c101904 */
[----:B------:R-:W-:Y:S05]  /*0130*/  EXIT ;  /* 0x000000000000794d */ /* 0x000fea0003800000 */
.L_x_0:
[----:B------:R-:W-:-:S00]  /*0140*/  BRA `(.L_x_0) ;  /* 0xfffffffc00fc7947 */ /* 0x000fc0000383ffff */
[----:B------:R-:W-:-:S00]  /*0150*/  NOP ;  /* 0x0000000000007918 */ /* 0x000fc00000000000 */
        /* <DEDUP_REMOVED lines=10> */
.L_x_1:


//--------------------- .nv.shared.reserved.0     --------------------------
	.section	.nv.shared.reserved.0,"aw",@nobits
	.weak		__nv_reservedSMEM_offset_0_alias
	.size		__nv_reservedSMEM_offset_0_alias, 0, 64
	.other		__nv_reservedSMEM_offset_0_alias,@"STO_CUDA_RESERVED_SHARED STV_DEFAULT"
__nv_reservedSMEM_offset_0_alias:
	.zero		0
	.zero		64


//--------------------- .nv.constant0._Z17vecElementwiseMulPKfS0_Pfi --------------------------
	.section	.nv.constant0._Z17vecElementwiseMulPKfS0_Pfi,"a",@progbits
	.sectionflags	@""
	.align	4
.nv.constant0._Z17vecElementwiseMulPKfS0_Pfi:
	.zero		924


//--------------------- SYMBOLS --------------------------

	.type		.nv.reservedSmem.offset0,@object
	.size		.nv.reservedSmem.offset0,0x4
